//
// Generated by NVIDIA NVVM Compiler
//
// Compiler Build ID: CL-36424714
// Cuda compilation tools, release 13.0, V13.0.88
// Based on NVVM 20.0.0
//

.version 9.0
.target sm_100
.address_size 64

	// .globl	_Z12square_arrayPfi

.visible .entry _Z12square_arrayPfi(
	.param .u64 .ptr .align 1 _Z12square_arrayPfi_param_0,
	.param .u32 _Z12square_arrayPfi_param_1
)
{
	.reg .pred 	%p<2>;
	.reg .b32 	%r<6>;
	.reg .b32 	%f<3>;
	.reg .b64 	%rd<5>;

	ld.param.u64 	%rd1, [_Z12square_arrayPfi_param_0];
	ld.param.u32 	%r2, [_Z12square_arrayPfi_param_1];
	mov.u32 	%r3, %ctaid.x;
	mov.u32 	%r4, %ntid.x;
	mov.u32 	%r5, %tid.x;
	mad.lo.s32 	%r1, %r3, %r4, %r5;
	setp.ge.s32 	%p1, %r1, %r2;
	@%p1 bra 	$L__BB0_2;
	cvta.to.global.u64 	%rd2, %rd1;
	mul.wide.s32 	%rd3, %r1, 4;
	add.s64 	%rd4, %rd2, %rd3;
	ld.global.f32 	%f1, [%rd4];
	mul.f32 	%f2, %f1, %f1;
	st.global.f32 	[%rd4], %f2;
$L__BB0_2:
	ret;

}
	// .globl	_Z12square_arrayP9some_datai
.visible .entry _Z12square_arrayP9some_datai(
	.param .u64 .ptr .align 1 _Z12square_arrayP9some_datai_param_0,
	.param .u32 _Z12square_arrayP9some_datai_param_1
)
{
	.reg .pred 	%p<2>;
	.reg .b32 	%r<7>;
	.reg .b32 	%f<4>;
	.reg .b64 	%rd<5>;

	ld.param.u64 	%rd1, [_Z12square_arrayP9some_datai_param_0];
	ld.param.u32 	%r2, [_Z12square_arrayP9some_datai_param_1];
	mov.u32 	%r3, %ctaid.x;
	mov.u32 	%r4, %ntid.x;
	mov.u32 	%r5, %tid.x;
	mad.lo.s32 	%r1, %r3, %r4, %r5;
	setp.ge.s32 	%p1, %r1, %r2;
	@%p1 bra 	$L__BB1_2;
	cvta.to.global.u64 	%rd2, %rd1;
	mul.wide.s32 	%rd3, %r1, 8;
	add.s64 	%rd4, %rd2, %rd3;
	ld.global.f32 	%f1, [%rd4];
	ld.global.u32 	%r6, [%rd4+4];
	cvt.rn.f32.s32 	%f2, %r6;
	mul.f32 	%f3, %f1, %f2;
	st.global.f32 	[%rd4], %f3;
$L__BB1_2:
	ret;

}


// ===== COMPILED SASS (sm_100) =====

	.target	sm_100

	.elftype	@"ET_EXEC"


//--------------------- .note.nv.tkinfo           --------------------------
	.section	.note.nv.tkinfo,"",@"SHT_NOTE"
	.sectionflags	@"SHF_NOTE_NV_TKINFO"
	.tkinfo
        /*0018*/ 	.word	0x00000002
        /*0030*/ 	.string	""
        /*0030*/ 	.string	"ptxas"
        /*0030*/ 	.string	"Cuda compilation tools, release 13.0, V13.0.88"
        /*0030*/ 	.string	"Build cuda_13.0.r13.0/compiler.36424714_0"
        /*0030*/ 	.string	"-arch sm_100 -m 64 "



//--------------------- .note.nv.cuinfo           --------------------------
	.section	.note.nv.cuinfo,"",@"SHT_NOTE"
	.sectionflags	@"SHF_NOTE_NV_CUINFO"
        /*0018*/ 	.short	0x0002
        /*001a*/ 	.short	0x0064
        /*001c*/ 	.short	0x0082
	.zero		2


//--------------------- .nv.info                  --------------------------
	.section	.nv.info,"",@"SHT_CUDA_INFO"
	.align	4


	//----- nvinfo : EIATTR_REGCOUNT
	.align		4
        /*0000*/ 	.byte	0x04, 0x2f
        /*0002*/ 	.short	(.L_1 - .L_0)
	.align		4
.L_0:
        /*0004*/ 	.word	index@(_Z12square_arrayPfi)
        /*0008*/ 	.word	0x00000008


	//----- nvinfo : EIATTR_FRAME_SIZE
	.align		4
.L_1:
        /*000c*/ 	.byte	0x04, 0x11
        /*000e*/ 	.short	(.L_3 - .L_2)
	.align		4
.L_2:
        /*0010*/ 	.word	index@(_Z12square_arrayPfi)
        /*0014*/ 	.word	0x00000000


	//----- nvinfo : EIATTR_REGCOUNT
	.align		4
.L_3:
        /*0018*/ 	.byte	0x04, 0x2f
        /*001a*/ 	.short	(.L_5 - .L_4)
	.align		4
.L_4:
        /*001c*/ 	.word	index@(_Z12square_arrayP9some_datai)
        /*0020*/ 	.word	0x00000008


	//----- nvinfo : EIATTR_FRAME_SIZE
	.align		4
.L_5:
        /*0024*/ 	.byte	0x04, 0x11
        /*0026*/ 	.short	(.L_7 - .L_6)
	.align		4
.L_6:
        /*0028*/ 	.word	index@(_Z12square_arrayP9some_datai)
        /*002c*/ 	.word	0x00000000


	//----- nvinfo : EIATTR_MIN_STACK_SIZE
	.align		4
.L_7:
        /*0030*/ 	.byte	0x04, 0x12
        /*0032*/ 	.short	(.L_9 - .L_8)
	.align		4
.L_8:
        /*0034*/ 	.word	index@(_Z12square_arrayP9some_datai)
        /*0038*/ 	.word	0x00000000


	//----- nvinfo : EIATTR_MIN_STACK_SIZE
	.align		4
.L_9:
        /*003c*/ 	.byte	0x04, 0x12
        /*003e*/ 	.short	(.L_11 - .L_10)
	.align		4
.L_10:
        /*0040*/ 	.word	index@(_Z12square_arrayPfi)
        /*0044*/ 	.word	0x00000000
.L_11:


//--------------------- .nv.compat                --------------------------
	.section	.nv.compat,"",@"SHT_CUDA_COMPAT_INFO"
	.align	4
        /*0000*/ 	.byte	0x02, 0x09, 0x00, 0x00, 0x02, 0x02, 0x01, 0x00, 0x02, 0x05, 0x05, 0x00, 0x03, 0x07, 0x01, 0x01
        /*0010*/ 	.byte	0x02, 0x03, 0x00, 0x00, 0x02, 0x06, 0x01, 0x00, 0x04, 0x0b, 0x08, 0x00, 0x09, 0x00, 0x00, 0x00
        /*0020*/ 	.byte	0x00, 0x00, 0x00, 0x00


//--------------------- .nv.info._Z12square_arrayP9some_datai --------------------------
	.section	.nv.info._Z12square_arrayP9some_datai,"",@"SHT_CUDA_INFO"
	.sectionflags	@""
	.align	4


	//----- nvinfo : EIATTR_CUDA_API_VERSION
	.align		4
        /*0000*/ 	.byte	0x04, 0x37
        /*0002*/ 	.short	(.L_13 - .L_12)
.L_12:
        /*0004*/ 	.word	0x00000082


	//----- nvinfo : EIATTR_KPARAM_INFO
	.align		4
.L_13:
        /*0008*/ 	.byte	0x04, 0x17
        /*000a*/ 	.short	(.L_15 - .L_14)
.L_14:
        /*000c*/ 	.word	0x00000000
        /*0010*/ 	.short	0x0001
        /*0012*/ 	.short	0x0008
        /*0014*/ 	.byte	0x00, 0xf0, 0x11, 0x00


	//----- nvinfo : EIATTR_KPARAM_INFO
	.align		4
.L_15:
        /*0018*/ 	.byte	0x04, 0x17
        /*001a*/ 	.short	(.L_17 - .L_16)
.L_16:
        /*001c*/ 	.word	0x00000000
        /*0020*/ 	.short	0x0000
        /*0022*/ 	.short	0x0000
        /*0024*/ 	.byte	0x00, 0xf5, 0x21, 0x00


	//----- nvinfo : EIATTR_SPARSE_MMA_MASK
	.align		4
.L_17:
        /*0028*/ 	.byte	0x03, 0x50
        /*002a*/ 	.short	0x0000


	//----- nvinfo : EIATTR_MAXREG_COUNT
	.align		4
        /*002c*/ 	.byte	0x03, 0x1b
        /*002e*/ 	.short	0x00ff


	//----- nvinfo : EIATTR_MERCURY_ISA_VERSION
	.align		4
        /*0030*/ 	.byte	0x03, 0x5f
        /*0032*/ 	.short	0x0101


	//----- nvinfo : EIATTR_VRC_CTA_INIT_COUNT
	.align		4
        /*0034*/ 	.byte	0x02, 0x4a
	.zero		1
	.zero		1


	//----- nvinfo : EIATTR_EXIT_INSTR_OFFSETS
	.align		4
        /*0038*/ 	.byte	0x04, 0x1c
        /*003a*/ 	.short	(.L_19 - .L_18)


	//   ....[0]....
.L_18:
        /*003c*/ 	.word	0x00000070


	//   ....[1]....
        /*0040*/ 	.word	0x00000100


	//----- nvinfo : EIATTR_CBANK_PARAM_SIZE
	.align		4
.L_19:
        /*0044*/ 	.byte	0x03, 0x19
        /*0046*/ 	.short	0x000c


	//----- nvinfo : EIATTR_PARAM_CBANK
	.align		4
        /*0048*/ 	.byte	0x04, 0x0a
        /*004a*/ 	.short	(.L_21 - .L_20)
	.align		4
.L_20:
        /*004c*/ 	.word	index@(.nv.constant0._Z12square_arrayP9some_datai)
        /*0050*/ 	.short	0x0380
        /*0052*/ 	.short	0x000c


	//----- nvinfo : EIATTR_SW_WAR
	.align		4
.L_21:
        /*0054*/ 	.byte	0x04, 0x36
        /*0056*/ 	.short	(.L_23 - .L_22)
.L_22:
        /*0058*/ 	.word	0x00000008
.L_23:


//--------------------- .nv.info._Z12square_arrayPfi --------------------------
	.section	.nv.info._Z12square_arrayPfi,"",@"SHT_CUDA_INFO"
	.sectionflags	@""
	.align	4


	//----- nvinfo : EIATTR_CUDA_API_VERSION
	.align		4
        /*0000*/ 	.byte	0x04, 0x37
        /*0002*/ 	.short	(.L_25 - .L_24)
.L_24:
        /*0004*/ 	.word	0x00000082


	//----- nvinfo : EIATTR_KPARAM_INFO
	.align		4
.L_25:
        /*0008*/ 	.byte	0x04, 0x17
        /*000a*/ 	.short	(.L_27 - .L_26)
.L_26:
        /*000c*/ 	.word	0x00000000
        /*0010*/ 	.short	0x0001
        /*0012*/ 	.short	0x0008
        /*0014*/ 	.byte	0x00, 0xf0, 0x11, 0x00


	//----- nvinfo : EIATTR_KPARAM_INFO
	.align		4
.L_27:
        /*0018*/ 	.byte	0x04, 0x17
        /*001a*/ 	.short	(.L_29 - .L_28)
.L_28:
        /*001c*/ 	.word	0x00000000
        /*0020*/ 	.short	0x0000
        /*0022*/ 	.short	0x0000
        /*0024*/ 	.byte	0x00, 0xf5, 0x21, 0x00


	//----- nvinfo : EIATTR_SPARSE_MMA_MASK
	.align		4
.L_29:
        /*0028*/ 	.byte	0x03, 0x50
        /*002a*/ 	.short	0x0000


	//----- nvinfo : EIATTR_MAXREG_COUNT
	.align		4
        /*002c*/ 	.byte	0x03, 0x1b
        /*002e*/ 	.short	0x00ff


	//----- nvinfo : EIATTR_MERCURY_ISA_VERSION
	.align		4
        /*0030*/ 	.byte	0x03, 0x5f
        /*0032*/ 	.short	0x0101


	//----- nvinfo : EIATTR_VRC_CTA_INIT_COUNT
	.align		4
        /*0034*/ 	.byte	0x02, 0x4a
	.zero		1
	.zero		1


	//----- nvinfo : EIATTR_EXIT_INSTR_OFFSETS
	.align		4
        /*0038*/ 	.byte	0x04, 0x1c
        /*003a*/ 	.short	(.L_31 - .L_30)


	//   ....[0]....
.L_30:
        /*003c*/ 	.word	0x00000070


	//   ....[1]....
        /*0040*/ 	.word	0x000000e0


	//----- nvinfo : EIATTR_CBANK_PARAM_SIZE
	.align		4
.L_31:
        /*0044*/ 	.byte	0x03, 0x19
        /*0046*/ 	.short	0x000c


	//----- nvinfo : EIATTR_PARAM_CBANK
	.align		4
        /*0048*/ 	.byte	0x04, 0x0a
        /*004a*/ 	.short	(.L_33 - .L_32)
	.align		4
.L_32:
        /*004c*/ 	.word	index@(.nv.constant0._Z12square_arrayPfi)
        /*0050*/ 	.short	0x0380
        /*0052*/ 	.short	0x000c


	//----- nvinfo : EIATTR_SW_WAR
	.align		4
.L_33:
        /*0054*/ 	.byte	0x04, 0x36
        /*0056*/ 	.short	(.L_35 - .L_34)
.L_34:
        /*0058*/ 	.word	0x00000008
.L_35:


//--------------------- .nv.callgraph             --------------------------
	.section	.nv.callgraph,"",@"SHT_CUDA_CALLGRAPH"
	.align	4
	.sectionentsize	8
	.align		4
        /*0000*/ 	.word	0x00000000
	.align		4
        /*0004*/ 	.word	0xffffffff
	.align		4
        /*0008*/ 	.word	0x00000000
	.align		4
        /*000c*/ 	.word	0xfffffffe
	.align		4
        /*0010*/ 	.word	0x00000000
	.align		4
        /*0014*/ 	.word	0xfffffffd
	.align		4
        /*0018*/ 	.word	0x00000000
	.align		4
        /*001c*/ 	.word	0xfffffffc


//--------------------- .text._Z12square_arrayP9some_datai --------------------------
	.section	.text._Z12square_arrayP9some_datai,"ax",@progbits
	.align	128
        .global         _Z12square_arrayP9some_datai
        .type           _Z12square_arrayP9some_datai,@function
        .size           _Z12square_arrayP9some_datai,(.L_x_2 - _Z12square_arrayP9some_datai)
        .other          _Z12square_arrayP9some_datai,@"STO_CUDA_ENTRY STV_DEFAULT"
_Z12square_arrayP9some_datai:
.text._Z12square_arrayP9some_datai:
[----:B------:R-:W-:Y:S01]  /*0000*/  LDC R1, c[0x0][0x37c] ;  /* 0x0000df00ff017b82 */ /* 0x000fe20000000800 */
[----:B------:R-:W0:Y:S07]  /*0010*/  S2R R0, SR_TID.X ;  /* 0x0000000000007919 */ /* 0x000e2e0000002100 */
[----:B------:R-:W0:Y:S01]  /*0020*/  S2UR UR4, SR_CTAID.X ;  /* 0x00000000000479c3 */ /* 0x000e220000002500 */
[----:B------:R-:W1:Y:S07]  /*0030*/  LDCU UR5, c[0x0][0x388] ;  /* 0x00007100ff0577ac */ /* 0x000e6e0008000800 */
[----:B------:R-:W0:Y:S02]  /*0040*/  LDC R5, c[0x0][0x360] ;  /* 0x0000d800ff057b82 */ /* 0x000e240000000800 */
[----:B0-----:R-:W-:-:S05]  /*0050*/  IMAD R5, R5, UR4, R0 ;  /* 0x0000000405057c24 */ /* 0x001fca000f8e0200 */
[----:B-1----:R-:W-:-:S13]  /*0060*/  ISETP.GE.AND P0, PT, R5, UR5, PT ;  /* 0x0000000505007c0c */ /* 0x002fda000bf06270 */
[----:B------:R-:W-:Y:S05]  /*0070*/  @P0 EXIT ;  /* 0x000000000000094d */ /* 0x000fea0003800000 */
[----:B------:R-:W0:Y:S01]  /*0080*/  LDC.64 R2, c[0x0][0x380] ;  /* 0x0000e000ff027b82 */ /* 0x000e220000000a00 */
[----:B------:R-:W1:Y:S01]  /*0090*/  LDCU.64 UR4, c[0x0][0x358] ;  /* 0x00006b00ff0477ac */ /* 0x000e620008000a00 */
[----:B0-----:R-:W-:-:S05]  /*00a0*/  IMAD.WIDE R2, R5, 0x8, R2 ;  /* 0x0000000805027825 */ /* 0x001fca00078e0202 */
[----:B-1----:R-:W2:Y:S04]  /*00b0*/  LDG.E R4, desc[UR4][R2.64+0x4] ;  /* 0x0000040402047981 */ /* 0x002ea8000c1e1900 */
[----:B------:R-:W3:Y:S01]  /*00c0*/  LDG.E R0, desc[UR4][R2.64] ;  /* 0x0000000402007981 */ /* 0x000ee2000c1e1900 */
[----:B--2---:R-:W-:-:S05]  /*00d0*/  I2FP.F32.S32 R5, R4 ;  /* 0x0000000400057245 */ /* 0x004fca0000201400 */
[----:B---3--:R-:W-:-:S05]  /*00e0*/  FMUL R5, R0, R5 ;  /* 0x0000000500057220 */ /* 0x008fca0000400000 */
[----:B------:R-:W-:Y:S01]  /*00f0*/  STG.E desc[UR4][R2.64], R5 ;  /* 0x0000000502007986 */ /* 0x000fe2000c101904 */
[----:B------:R-:W-:Y:S05]  /*0100*/  EXIT ;  /* 0x000000000000794d */ /* 0x000fea0003800000 */
.L_x_0:
[----:B------:R-:W-:-:S00]  /*0110*/  BRA `(.L_x_0) ;  /* 0xfffffffc00fc7947 */ /* 0x000fc0000383ffff */
[----:B------:R-:W-:-:S00]  /*0120*/  NOP ;  /* 0x0000000000007918 */ /* 0x000fc00000000000 */
        /* <DEDUP_REMOVED lines=13> */
.L_x_2:


//--------------------- .text._Z12square_arrayPfi --------------------------
	.section	.text._Z12square_arrayPfi,"ax",@progbits
	.align	128
        .global         _Z12square_arrayPfi
        .type           _Z12square_arrayPfi,@function
        .size           _Z12square_arrayPfi,(.L_x_3 - _Z12square_arrayPfi)
        .other          _Z12square_arrayPfi,@"STO_CUDA_ENTRY STV_DEFAULT"
_Z12square_arrayPfi:
.text._Z12square_arrayPfi:
        /* <DEDUP_REMOVED lines=11> */
[----:B-1----:R-:W2:Y:S02]  /*00b0*/  LDG.E R0, desc[UR4][R2.64] ;  /* 0x0000000402007981 */ /* 0x002ea4000c1e1900 */
[----:B--2---:R-:W-:-:S05]  /*00c0*/  FMUL R5, R0, R0 ;  /* 0x0000000000057220 */ /* 0x004fca0000400000 */
[----:B------:R-:W-:Y:S01]  /*00d0*/  STG.E desc[UR4][R2.64], R5 ;  /* 0x0000000502007986 */ /* 0x000fe2000c101904 */
[----:B------:R-:W-:Y:S05]  /*00e0*/  EXIT ;  /* 0x000000000000794d */ /* 0x000fea0003800000 */
.L_x_1:
        /* <DEDUP_REMOVED lines=9> */
.L_x_3:


//--------------------- .nv.shared.reserved.0     --------------------------
	.section	.nv.shared.reserved.0,"aw",@nobits
	.weak		__nv_reservedSMEM_offset_0_alias
	.size		__nv_reservedSMEM_offset_0_alias, 0, 64
	.other		__nv_reservedSMEM_offset_0_alias,@"STO_CUDA_RESERVED_SHARED STV_DEFAULT"
__nv_reservedSMEM_offset_0_alias:
	.zero		0
	.zero		64


//--------------------- .nv.constant0._Z12square_arrayP9some_datai --------------------------
	.section	.nv.constant0._Z12square_arrayP9some_datai,"a",@progbits
	.sectionflags	@""
	.align	4
.nv.constant0._Z12square_arrayP9some_datai:
	.zero		908


//--------------------- .nv.constant0._Z12square_arrayPfi --------------------------
	.section	.nv.constant0._Z12square_arrayPfi,"a",@progbits
	.sectionflags	@""
	.align	4
.nv.constant0._Z12square_arrayPfi:
	.zero		908


//--------------------- SYMBOLS --------------------------

	.type		.nv.reservedSmem.offset0,@object
	.size		.nv.reservedSmem.offset0,0x4
